	.headerflags	@"EF_CUDA_TEXMODE_UNIFIED EF_CUDA_64BIT_ADDRESS EF_CUDA_ACCELERATORS EF_CUDA_SM90 EF_CUDA_VIRTUAL_SM(EF_CUDA_SM90)"
	.elftype	@"ET_EXEC"


//--------------------- .nv.info                  --------------------------
	.section	.nv.info,"",@"SHT_CUDA_INFO"
	.align	4


	//----- nvinfo : EIATTR_REGCOUNT
	.align		4
        /*0000*/ 	.byte	0x04, 0x2f
        /*0002*/ 	.short	(.L_1 - .L_0)
	.align		4
.L_0:
        /*0004*/ 	.word	index@(triton_poi_fused_convolution_0)
        /*0008*/ 	.word	0x00000010


	//----- nvinfo : EIATTR_MIN_STACK_SIZE
	.align		4
.L_1:
        /*000c*/ 	.byte	0x04, 0x12
        /*000e*/ 	.short	(.L_3 - .L_2)
	.align		4
.L_2:
        /*0010*/ 	.word	index@(triton_poi_fused_convolution_0)
        /*0014*/ 	.word	0x00000000


	//----- nvinfo : EIATTR_FRAME_SIZE
	.align		4
.L_3:
        /*0018*/ 	.byte	0x04, 0x11
        /*001a*/ 	.short	(.L_5 - .L_4)
	.align		4
.L_4:
        /*001c*/ 	.word	index@(triton_poi_fused_convolution_0)
        /*0020*/ 	.word	0x00000000


	//----- nvinfo : EIATTR_MIN_STACK_SIZE
	.align		4
.L_5:
        /*0024*/ 	.byte	0x04, 0x12
        /*0026*/ 	.short	(.L_7 - .L_6)
	.align		4
.L_6:
        /*0028*/ 	.word	index@(triton_poi_fused_convolution_0)
        /*002c*/ 	.word	0x00000000
.L_7:


//--------------------- .nv.info.triton_poi_fused_convolution_0 --------------------------
	.section	.nv.info.triton_poi_fused_convolution_0,"",@"SHT_CUDA_INFO"
	.sectionflags	@""
	.align	4


	//----- nvinfo : EIATTR_CUDA_API_VERSION
	.align		4
        /*0000*/ 	.byte	0x04, 0x37
        /*0002*/ 	.short	(.L_9 - .L_8)
.L_8:
        /*0004*/ 	.word	0x0000007c


	//----- nvinfo : EIATTR_KPARAM_INFO
	.align		4
.L_9:
        /*0008*/ 	.byte	0x04, 0x17
        /*000a*/ 	.short	(.L_11 - .L_10)
.L_10:
        /*000c*/ 	.word	0x00000000
        /*0010*/ 	.short	0x0002
        /*0012*/ 	.short	0x0010
        /*0014*/ 	.byte	0x00, 0xf0, 0x11, 0x00


	//----- nvinfo : EIATTR_KPARAM_INFO
	.align		4
.L_11:
        /*0018*/ 	.byte	0x04, 0x17
        /*001a*/ 	.short	(.L_13 - .L_12)
.L_12:
        /*001c*/ 	.word	0x00000000
        /*0020*/ 	.short	0x0001
        /*0022*/ 	.short	0x0008
        /*0024*/ 	.byte	0x00, 0xf4, 0x21, 0x00


	//----- nvinfo : EIATTR_KPARAM_INFO
	.align		4
.L_13:
        /*0028*/ 	.byte	0x04, 0x17
        /*002a*/ 	.short	(.L_15 - .L_14)
.L_14:
        /*002c*/ 	.word	0x00000000
        /*0030*/ 	.short	0x0000
        /*0032*/ 	.short	0x0000
        /*0034*/ 	.byte	0x00, 0xf4, 0x21, 0x00


	//----- nvinfo : EIATTR_SPARSE_MMA_MASK
	.align		4
.L_15:
        /*0038*/ 	.byte	0x03, 0x50
        /*003a*/ 	.short	0x0000


	//----- nvinfo : EIATTR_MAXREG_COUNT
	.align		4
        /*003c*/ 	.byte	0x03, 0x1b
        /*003e*/ 	.short	0x00ff


	//----- nvinfo : EIATTR_EXIT_INSTR_OFFSETS
	.align		4
        /*0040*/ 	.byte	0x04, 0x1c
        /*0042*/ 	.short	(.L_17 - .L_16)


	//   ....[0]....
.L_16:
        /*0044*/ 	.word	0x00000210


	//   ....[1]....
        /*0048*/ 	.word	0x00000230


	//----- nvinfo : EIATTR_REQNTID
	.align		4
.L_17:
        /*004c*/ 	.byte	0x04, 0x10
        /*004e*/ 	.short	(.L_19 - .L_18)
.L_18:
        /*0050*/ 	.word	0x00000080
        /*0054*/ 	.word	0x00000001
        /*0058*/ 	.word	0x00000001


	//----- nvinfo : EIATTR_CBANK_PARAM_SIZE
	.align		4
.L_19:
        /*005c*/ 	.byte	0x03, 0x19
        /*005e*/ 	.short	0x0014


	//----- nvinfo : EIATTR_PARAM_CBANK
	.align		4
        /*0060*/ 	.byte	0x04, 0x0a
        /*0062*/ 	.short	(.L_21 - .L_20)
	.align		4
.L_20:
        /*0064*/ 	.word	index@(.nv.constant0.triton_poi_fused_convolution_0)
        /*0068*/ 	.short	0x0210
        /*006a*/ 	.short	0x0014


	//----- nvinfo : EIATTR_SW_WAR
	.align		4
.L_21:
        /*006c*/ 	.byte	0x04, 0x36
        /*006e*/ 	.short	(.L_23 - .L_22)
.L_22:
        /*0070*/ 	.word	0x00000008
.L_23:


//--------------------- .nv.callgraph             --------------------------
	.section	.nv.callgraph,"",@"SHT_CUDA_CALLGRAPH"
	.align	4
	.sectionentsize	8
	.align		4
        /*0000*/ 	.word	0x00000000
	.align		4
        /*0004*/ 	.word	0xffffffff
	.align		4
        /*0008*/ 	.word	0x00000000
	.align		4
        /*000c*/ 	.word	0xfffffffe
	.align		4
        /*0010*/ 	.word	0x00000000
	.align		4
        /*0014*/ 	.word	0xfffffffd
	.align		4
        /*0018*/ 	.word	0x00000000
	.align		4
        /*001c*/ 	.word	0xfffffffc


//--------------------- .text.triton_poi_fused_convolution_0 --------------------------
	.section	.text.triton_poi_fused_convolution_0,"ax",@progbits
	.align	128
        .global         triton_poi_fused_convolution_0
        .type           triton_poi_fused_convolution_0,@function
        .size           triton_poi_fused_convolution_0,(.L_x_1 - triton_poi_fused_convolution_0)
        .other          triton_poi_fused_convolution_0,@"STO_CUDA_ENTRY STV_DEFAULT"
triton_poi_fused_convolution_0:
.text.triton_poi_fused_convolution_0:
[----:B------:R-:W0:Y:S02]  /*0000*/  LDC R1, c[0x0][0x28] ;  /* 0x00000a00ff017b82 */ /* 0x000e240000000800 */
[----:B------:R-:W1:Y:S01]  /*0010*/  S2R R0, SR_TID.X ;  /* 0x0000000000007919 */ /* 0x000e620000002100 */
[----:B------:R-:W-:Y:S01]  /*0020*/  HFMA2.MMA R4, -RZ, RZ, 0, 0 ;  /* 0x00000000ff047435 */ /* 0x000fe200000001ff */
[----:B------:R-:W2:Y:S01]  /*0030*/  LDC.64 R2, c[0x0][0x210] ;  /* 0x00008400ff027b82 */ /* 0x000ea20000000a00 */
[----:B------:R-:W-:Y:S01]  /*0040*/  CS2R R10, SRZ ;  /* 0x00000000000a7805 */ /* 0x000fe2000001ff00 */
[----:B------:R-:W3:Y:S01]  /*0050*/  S2R R5, SR_CTAID.X ;  /* 0x0000000000057919 */ /* 0x000ee20000002500 */
[----:B------:R-:W-:Y:S01]  /*0060*/  IMAD.MOV.U32 R13, RZ, RZ, RZ ;  /* 0x000000ffff0d7224 */ /* 0x000fe200078e00ff */
[----:B------:R-:W-:-:S04]  /*0070*/  ULDC.64 UR4, c[0x0][0x208] ;  /* 0x0000820000047ab9 */ /* 0x000fc80000000a00 */
[----:B------:R-:W4:Y:S01]  /*0080*/  LDC.64 R8, c[0x0][0x218] ;  /* 0x00008600ff087b82 */ /* 0x000f220000000a00 */
[----:B-1----:R-:W-:-:S04]  /*0090*/  SHF.L.U32 R0, R0, 0x2, RZ ;  /* 0x0000000200007819 */ /* 0x002fc800000006ff */
[----:B------:R-:W-:-:S04]  /*00a0*/  LOP3.LUT R0, R0, 0x1fc, RZ, 0xc0, !PT ;  /* 0x000001fc00007812 */ /* 0x000fc800078ec0ff */
[----:B---3--:R-:W-:-:S04]  /*00b0*/  LEA R5, R5, R0, 0x9 ;  /* 0x0000000005057211 */ /* 0x008fc800078e48ff */
[C---:B------:R-:W-:Y:S01]  /*00c0*/  ISETP.GE.AND P0, PT, R5.reuse, 0xb430, PT ;  /* 0x0000b4300500780c */ /* 0x040fe20003f06270 */
[----:B------:R-:W-:-:S04]  /*00d0*/  IMAD.HI R0, R5, -0x779bd671, R4 ;  /* 0x8864298f05007827 */ /* 0x000fc800078e0204 */
[----:B--2---:R-:W-:Y:S01]  /*00e0*/  IMAD.WIDE R2, R5, 0x4, R2 ;  /* 0x0000000405027825 */ /* 0x004fe200078e0202 */
[----:B------:R-:W-:-:S03]  /*00f0*/  SHF.R.U32.HI R7, RZ, 0x1f, R0 ;  /* 0x0000001fff077819 */ /* 0x000fc60000011600 */
[----:B------:R-:W-:Y:S01]  /*0100*/  IMAD.MOV.U32 R5, RZ, RZ, RZ ;  /* 0x000000ffff057224 */ /* 0x000fe200078e00ff */
[----:B------:R-:W-:-:S05]  /*0110*/  LEA.HI.SX32 R7, R0, R7, 0x15 ;  /* 0x0000000700077211 */ /* 0x000fca00078faaff */
[----:B------:R-:W-:-:S05]  /*0120*/  IMAD.HI R0, R7, 0x55555556, RZ ;  /* 0x5555555607007827 */ /* 0x000fca00078e02ff */
[----:B------:R-:W-:-:S05]  /*0130*/  LEA.HI R0, R0, R0, RZ, 0x1 ;  /* 0x0000000000007211 */ /* 0x000fca00078f08ff */
[----:B------:R-:W-:Y:S01]  /*0140*/  IMAD R7, R0, -0x3, R7 ;  /* 0xfffffffd00077824 */ /* 0x000fe200078e0207 */
[----:B------:R-:W-:-:S03]  /*0150*/  MOV R0, RZ ;  /* 0x000000ff00007202 */ /* 0x000fc60000000f00 */
[----:B----4-:R-:W-:Y:S01]  /*0160*/  IMAD.WIDE R8, R7, 0x4, R8 ;  /* 0x0000000407087825 */ /* 0x010fe200078e0208 */
[----:B------:R-:W-:-:S04]  /*0170*/  CS2R R6, SRZ ;  /* 0x0000000000067805 */ /* 0x000fc8000001ff00 */
[----:B------:R-:W2:Y:S04]  /*0180*/  @!P0 LDG.E.EL R11, desc[UR4][R8.64] ;  /* 0x00000004080b8981 */ /* 0x000ea8000c2e1900 */
[----:B------:R-:W2:Y:S04]  /*0190*/  @!P0 LDG.E.128 R4, desc[UR4][R2.64] ;  /* 0x0000000402048981 */ /* 0x000ea8000c1e1d00 */
[----:B------:R-:W3:Y:S04]  /*01a0*/  @!P0 LDG.E.EL R0, desc[UR4][R8.64] ;  /* 0x0000000408008981 */ /* 0x000ee8000c2e1900 */
[----:B------:R-:W4:Y:S04]  /*01b0*/  @!P0 LDG.E.EL R13, desc[UR4][R8.64] ;  /* 0x00000004080d8981 */ /* 0x000f28000c2e1900 */
[----:B------:R-:W5:Y:S01]  /*01c0*/  @!P0 LDG.E.EL R10, desc[UR4][R8.64] ;  /* 0x00000004080a8981 */ /* 0x000f62000c2e1900 */
[----:B--2---:R-:W-:Y:S01]  /*01d0*/  FADD R4, R11, R4 ;  /* 0x000000040b047221 */ /* 0x004fe20000000000 */
[----:B---3--:R-:W-:Y:S01]  /*01e0*/  FADD R5, R0, R5 ;  /* 0x0000000500057221 */ /* 0x008fe20000000000 */
[----:B----4-:R-:W-:Y:S01]  /*01f0*/  FADD R6, R13, R6 ;  /* 0x000000060d067221 */ /* 0x010fe20000000000 */
[----:B-----5:R-:W-:Y:S01]  /*0200*/  FADD R7, R10, R7 ;  /* 0x000000070a077221 */ /* 0x020fe20000000000 */
[----:B------:R-:W-:Y:S06]  /*0210*/  @P0 EXIT ;  /* 0x000000000000094d */ /* 0x000fec0003800000 */
[----:B------:R-:W-:Y:S01]  /*0220*/  STG.E.128 desc[UR4][R2.64], R4 ;  /* 0x0000000402007986 */ /* 0x000fe2000c101d04 */
[----:B------:R-:W-:Y:S05]  /*0230*/  EXIT ;  /* 0x000000000000794d */ /* 0x000fea0003800000 */
.L_x_0:
[----:B------:R-:W-:-:S00]  /*0240*/  BRA `(.L_x_0) ;  /* 0xfffffffc00fc7947 */ /* 0x000fc0000383ffff */
[----:B------:R-:W-:-:S00]  /*0250*/  NOP ;  /* 0x0000000000007918 */ /* 0x000fc00000000000 */
        /* <DEDUP_REMOVED lines=10> */
.L_x_1:


//--------------------- .nv.constant0.triton_poi_fused_convolution_0 --------------------------
	.section	.nv.constant0.triton_poi_fused_convolution_0,"a",@progbits
	.sectionflags	@""
	.align	4
.nv.constant0.triton_poi_fused_convolution_0:
	.zero		548
